	.headerflags	@"EF_CUDA_TEXMODE_UNIFIED EF_CUDA_64BIT_ADDRESS EF_CUDA_ACCELERATORS EF_CUDA_SM90 EF_CUDA_VIRTUAL_SM(EF_CUDA_SM90)"
	.elftype	@"ET_EXEC"


//--------------------- .nv.info                  --------------------------
	.section	.nv.info,"",@"SHT_CUDA_INFO"
	.align	4


	//----- nvinfo : EIATTR_REGCOUNT
	.align		4
        /*0000*/ 	.byte	0x04, 0x2f
        /*0002*/ 	.short	(.L_1 - .L_0)
	.align		4
.L_0:
        /*0004*/ 	.word	index@(triton_poi_fused_convolution_max_pool2d_with_indices_relu_23)
        /*0008*/ 	.word	0x00000012


	//----- nvinfo : EIATTR_MIN_STACK_SIZE
	.align		4
.L_1:
        /*000c*/ 	.byte	0x04, 0x12
        /*000e*/ 	.short	(.L_3 - .L_2)
	.align		4
.L_2:
        /*0010*/ 	.word	index@(triton_poi_fused_convolution_max_pool2d_with_indices_relu_23)
        /*0014*/ 	.word	0x00000000


	//----- nvinfo : EIATTR_FRAME_SIZE
	.align		4
.L_3:
        /*0018*/ 	.byte	0x04, 0x11
        /*001a*/ 	.short	(.L_5 - .L_4)
	.align		4
.L_4:
        /*001c*/ 	.word	index@(triton_poi_fused_convolution_max_pool2d_with_indices_relu_23)
        /*0020*/ 	.word	0x00000000


	//----- nvinfo : EIATTR_MIN_STACK_SIZE
	.align		4
.L_5:
        /*0024*/ 	.byte	0x04, 0x12
        /*0026*/ 	.short	(.L_7 - .L_6)
	.align		4
.L_6:
        /*0028*/ 	.word	index@(triton_poi_fused_convolution_max_pool2d_with_indices_relu_23)
        /*002c*/ 	.word	0x00000000
.L_7:


//--------------------- .nv.info.triton_poi_fused_convolution_max_pool2d_with_indices_relu_23 --------------------------
	.section	.nv.info.triton_poi_fused_convolution_max_pool2d_with_indices_relu_23,"",@"SHT_CUDA_INFO"
	.sectionflags	@""
	.align	4


	//----- nvinfo : EIATTR_CUDA_API_VERSION
	.align		4
        /*0000*/ 	.byte	0x04, 0x37
        /*0002*/ 	.short	(.L_9 - .L_8)
.L_8:
        /*0004*/ 	.word	0x0000007c


	//----- nvinfo : EIATTR_KPARAM_INFO
	.align		4
.L_9:
        /*0008*/ 	.byte	0x04, 0x17
        /*000a*/ 	.short	(.L_11 - .L_10)
.L_10:
        /*000c*/ 	.word	0x00000000
        /*0010*/ 	.short	0x0002
        /*0012*/ 	.short	0x0010
        /*0014*/ 	.byte	0x00, 0xf0, 0x11, 0x00


	//----- nvinfo : EIATTR_KPARAM_INFO
	.align		4
.L_11:
        /*0018*/ 	.byte	0x04, 0x17
        /*001a*/ 	.short	(.L_13 - .L_12)
.L_12:
        /*001c*/ 	.word	0x00000000
        /*0020*/ 	.short	0x0001
        /*0022*/ 	.short	0x0008
        /*0024*/ 	.byte	0x00, 0xf4, 0x21, 0x00


	//----- nvinfo : EIATTR_KPARAM_INFO
	.align		4
.L_13:
        /*0028*/ 	.byte	0x04, 0x17
        /*002a*/ 	.short	(.L_15 - .L_14)
.L_14:
        /*002c*/ 	.word	0x00000000
        /*0030*/ 	.short	0x0000
        /*0032*/ 	.short	0x0000
        /*0034*/ 	.byte	0x00, 0xf4, 0x21, 0x00


	//----- nvinfo : EIATTR_SPARSE_MMA_MASK
	.align		4
.L_15:
        /*0038*/ 	.byte	0x03, 0x50
        /*003a*/ 	.short	0x0000


	//----- nvinfo : EIATTR_MAXREG_COUNT
	.align		4
        /*003c*/ 	.byte	0x03, 0x1b
        /*003e*/ 	.short	0x00ff


	//----- nvinfo : EIATTR_EXIT_INSTR_OFFSETS
	.align		4
        /*0040*/ 	.byte	0x04, 0x1c
        /*0042*/ 	.short	(.L_17 - .L_16)


	//   ....[0]....
.L_16:
        /*0044*/ 	.word	0x000002d0


	//----- nvinfo : EIATTR_REQNTID
	.align		4
.L_17:
        /*0048*/ 	.byte	0x04, 0x10
        /*004a*/ 	.short	(.L_19 - .L_18)
.L_18:
        /*004c*/ 	.word	0x00000080
        /*0050*/ 	.word	0x00000001
        /*0054*/ 	.word	0x00000001


	//----- nvinfo : EIATTR_CBANK_PARAM_SIZE
	.align		4
.L_19:
        /*0058*/ 	.byte	0x03, 0x19
        /*005a*/ 	.short	0x0014


	//----- nvinfo : EIATTR_PARAM_CBANK
	.align		4
        /*005c*/ 	.byte	0x04, 0x0a
        /*005e*/ 	.short	(.L_21 - .L_20)
	.align		4
.L_20:
        /*0060*/ 	.word	index@(.nv.constant0.triton_poi_fused_convolution_max_pool2d_with_indices_relu_23)
        /*0064*/ 	.short	0x0210
        /*0066*/ 	.short	0x0014


	//----- nvinfo : EIATTR_SW_WAR
	.align		4
.L_21:
        /*0068*/ 	.byte	0x04, 0x36
        /*006a*/ 	.short	(.L_23 - .L_22)
.L_22:
        /*006c*/ 	.word	0x00000008
.L_23:


//--------------------- .nv.callgraph             --------------------------
	.section	.nv.callgraph,"",@"SHT_CUDA_CALLGRAPH"
	.align	4
	.sectionentsize	8
	.align		4
        /*0000*/ 	.word	0x00000000
	.align		4
        /*0004*/ 	.word	0xffffffff
	.align		4
        /*0008*/ 	.word	0x00000000
	.align		4
        /*000c*/ 	.word	0xfffffffe
	.align		4
        /*0010*/ 	.word	0x00000000
	.align		4
        /*0014*/ 	.word	0xfffffffd
	.align		4
        /*0018*/ 	.word	0x00000000
	.align		4
        /*001c*/ 	.word	0xfffffffc


//--------------------- .text.triton_poi_fused_convolution_max_pool2d_with_indices_relu_23 --------------------------
	.section	.text.triton_poi_fused_convolution_max_pool2d_with_indices_relu_23,"ax",@progbits
	.align	128
        .global         triton_poi_fused_convolution_max_pool2d_with_indices_relu_23
        .type           triton_poi_fused_convolution_max_pool2d_with_indices_relu_23,@function
        .size           triton_poi_fused_convolution_max_pool2d_with_indices_relu_23,(.L_x_1 - triton_poi_fused_convolution_max_pool2d_with_indices_relu_23)
        .other          triton_poi_fused_convolution_max_pool2d_with_indices_relu_23,@"STO_CUDA_ENTRY STV_DEFAULT"
triton_poi_fused_convolution_max_pool2d_with_indices_relu_23:
.text.triton_poi_fused_convolution_max_pool2d_with_indices_relu_23:
[----:B------:R-:W-:Y:S01]  /*0000*/  LDC R1, c[0x0][0x28] ;  /* 0x00000a00ff017b82 */ /* 0x000fe20000000800 */
[----:B------:R-:W1:Y:S07]  /*0010*/  S2R R0, SR_TID.X ;  /* 0x0000000000007919 */ /* 0x000e6e0000002100 */
[----:B------:R-:W2:Y:S01]  /*0020*/  LDC.64 R4, c[0x0][0x218] ;  /* 0x00008600ff047b82 */ /* 0x000ea20000000a00 */
[----:B------:R-:W-:Y:S01]  /*0030*/  ULDC.64 UR4, c[0x0][0x208] ;  /* 0x0000820000047ab9 */ /* 0x000fe20000000a00 */
[----:B------:R-:W3:Y:S06]  /*0040*/  S2R R7, SR_CTAID.X ;  /* 0x0000000000077919 */ /* 0x000eec0000002500 */
[----:B------:R-:W4:Y:S01]  /*0050*/  LDC.64 R2, c[0x0][0x210] ;  /* 0x00008400ff027b82 */ /* 0x000f220000000a00 */
[----:B-1----:R-:W-:Y:S01]  /*0060*/  IMAD.SHL.U32 R0, R0, 0x4, RZ ;  /* 0x0000000400007824 */ /* 0x002fe200078e00ff */
[----:B---3--:R-:W-:-:S04]  /*0070*/  SHF.R.S32.HI R6, RZ, 0x15, R7 ;  /* 0x00000015ff067819 */ /* 0x008fc80000011407 */
[----:B------:R-:W-:-:S05]  /*0080*/  LOP3.LUT R0, R0, 0x1fc, RZ, 0xc0, !PT ;  /* 0x000001fc00007812 */ /* 0x000fca00078ec0ff */
[----:B------:R-:W-:Y:S01]  /*0090*/  IMAD R7, R7, 0x400, R0 ;  /* 0x0000040007077824 */ /* 0x000fe200078e0200 */
[----:B------:R-:W-:-:S03]  /*00a0*/  SGXT R0, R6, 0x1 ;  /* 0x000000010600781a */ /* 0x000fc60000000200 */
[----:B----4-:R-:W-:Y:S01]  /*00b0*/  IMAD.WIDE R2, R7, 0x4, R2 ;  /* 0x0000000407027825 */ /* 0x010fe200078e0202 */
[----:B------:R-:W-:-:S04]  /*00c0*/  LEA.HI R0, R0, R7, RZ, 0x9 ;  /* 0x0000000700007211 */ /* 0x000fc800078f48ff */
[----:B------:R-:W-:Y:S01]  /*00d0*/  LOP3.LUT R0, R0, 0xfffffe00, RZ, 0xc0, !PT ;  /* 0xfffffe0000007812 */ /* 0x000fe200078ec0ff */
[----:B------:R-:W3:Y:S04]  /*00e0*/  LDG.E.128 R12, desc[UR4][R2.64+0x800] ;  /* 0x00080004020c7981 */ /* 0x000ee8000c1e1d00 */
[----:B------:R-:W-:-:S04]  /*00f0*/  IMAD.IADD R9, R7, 0x1, -R0 ;  /* 0x0000000107097824 */ /* 0x000fc800078e0a00 */
[----:B--2---:R-:W-:Y:S02]  /*0100*/  IMAD.WIDE R4, R9, 0x4, R4 ;  /* 0x0000000409047825 */ /* 0x004fe400078e0204 */
[----:B------:R-:W2:Y:S04]  /*0110*/  LDG.E.128 R8, desc[UR4][R2.64] ;  /* 0x0000000402087981 */ /* 0x000ea8000c1e1d00 */
[----:B------:R-:W3:Y:S02]  /*0120*/  LDG.E.EL.128 R4, desc[UR4][R4.64] ;  /* 0x0000000404047981 */ /* 0x000ee4000c2e1d00 */
[CC--:B---3--:R-:W-:Y:S01]  /*0130*/  FSETP.GEU.AND P6, PT, R12.reuse, -R4.reuse, PT ;  /* 0x800000040c00720b */ /* 0x0c8fe20003fce000 */
[--C-:B------:R-:W-:Y:S01]  /*0140*/  FADD R12, R12, R4.reuse ;  /* 0x000000040c0c7221 */ /* 0x100fe20000000000 */
[C---:B--2---:R-:W-:Y:S01]  /*0150*/  FSETP.GEU.AND P2, PT, R8.reuse, -R4, PT ;  /* 0x800000040800720b */ /* 0x044fe20003f4e000 */
[----:B------:R-:W-:Y:S01]  /*0160*/  FADD R8, R8, R4 ;  /* 0x0000000408087221 */ /* 0x000fe20000000000 */
[----:B------:R-:W-:-:S02]  /*0170*/  FSETP.GEU.AND P5, PT, R13, -R5, PT ;  /* 0x800000050d00720b */ /* 0x000fc40003fae000 */
[----:B------:R-:W-:Y:S01]  /*0180*/  SEL R4, R12, RZ, P6 ;  /* 0x000000ff0c047207 */ /* 0x000fe20003000000 */
[----:B------:R-:W-:Y:S01]  /*0190*/  FADD R13, R13, R5 ;  /* 0x000000050d0d7221 */ /* 0x000fe20000000000 */
[CC--:B------:R-:W-:Y:S01]  /*01a0*/  FSETP.GEU.AND P4, PT, R14.reuse, -R6.reuse, PT ;  /* 0x800000060e00720b */ /* 0x0c0fe20003f8e000 */
[--C-:B------:R-:W-:Y:S01]  /*01b0*/  FADD R14, R14, R6.reuse ;  /* 0x000000060e0e7221 */ /* 0x100fe20000000000 */
[C---:B------:R-:W-:Y:S01]  /*01c0*/  FSETP.GEU.AND P3, PT, R15.reuse, -R7, PT ;  /* 0x800000070f00720b */ /* 0x040fe20003f6e000 */
[----:B------:R-:W-:Y:S01]  /*01d0*/  FADD R15, R15, R7 ;  /* 0x000000070f0f7221 */ /* 0x000fe20000000000 */
[C---:B------:R-:W-:Y:S01]  /*01e0*/  FSETP.GEU.AND P1, PT, R9.reuse, -R5, PT ;  /* 0x800000050900720b */ /* 0x040fe20003f2e000 */
[----:B------:R-:W-:Y:S01]  /*01f0*/  FADD R9, R9, R5 ;  /* 0x0000000509097221 */ /* 0x000fe20000000000 */
[C---:B------:R-:W-:Y:S01]  /*0200*/  FSETP.GEU.AND P0, PT, R10.reuse, -R6, PT ;  /* 0x800000060a00720b */ /* 0x040fe20003f0e000 */
[----:B------:R-:W-:Y:S01]  /*0210*/  FADD R10, R10, R6 ;  /* 0x000000060a0a7221 */ /* 0x000fe20000000000 */
[C---:B------:R-:W-:Y:S01]  /*0220*/  FSETP.GEU.AND P6, PT, R11.reuse, -R7, PT ;  /* 0x800000070b00720b */ /* 0x040fe20003fce000 */
[----:B------:R-:W-:Y:S01]  /*0230*/  FADD R11, R11, R7 ;  /* 0x000000070b0b7221 */ /* 0x000fe20000000000 */
[----:B------:R-:W-:-:S02]  /*0240*/  SEL R5, R13, RZ, P5 ;  /* 0x000000ff0d057207 */ /* 0x000fc40002800000 */
[----:B------:R-:W-:Y:S02]  /*0250*/  SEL R6, R14, RZ, P4 ;  /* 0x000000ff0e067207 */ /* 0x000fe40002000000 */
[----:B------:R-:W-:Y:S02]  /*0260*/  SEL R7, R15, RZ, P3 ;  /* 0x000000ff0f077207 */ /* 0x000fe40001800000 */
[----:B------:R-:W-:Y:S02]  /*0270*/  SEL R8, R8, RZ, P2 ;  /* 0x000000ff08087207 */ /* 0x000fe40001000000 */
[----:B------:R-:W-:Y:S02]  /*0280*/  SEL R9, R9, RZ, P1 ;  /* 0x000000ff09097207 */ /* 0x000fe40000800000 */
[----:B------:R-:W-:Y:S02]  /*0290*/  SEL R10, R10, RZ, P0 ;  /* 0x000000ff0a0a7207 */ /* 0x000fe40000000000 */
[----:B------:R-:W-:Y:S01]  /*02a0*/  SEL R11, R11, RZ, P6 ;  /* 0x000000ff0b0b7207 */ /* 0x000fe20003000000 */
[----:B------:R-:W-:Y:S04]  /*02b0*/  STG.E.128 desc[UR4][R2.64+0x800], R4 ;  /* 0x0008000402007986 */ /* 0x000fe8000c101d04 */
[----:B------:R-:W-:Y:S01]  /*02c0*/  STG.E.128 desc[UR4][R2.64], R8 ;  /* 0x0000000802007986 */ /* 0x000fe2000c101d04 */
[----:B------:R-:W-:Y:S05]  /*02d0*/  EXIT ;  /* 0x000000000000794d */ /* 0x000fea0003800000 */
.L_x_0:
[----:B------:R-:W-:-:S00]  /*02e0*/  BRA `(.L_x_0) ;  /* 0xfffffffc00fc7947 */ /* 0x000fc0000383ffff */
[----:B------:R-:W-:-:S00]  /*02f0*/  NOP ;  /* 0x0000000000007918 */ /* 0x000fc00000000000 */
        /* <DEDUP_REMOVED lines=8> */
.L_x_1:


//--------------------- .nv.constant0.triton_poi_fused_convolution_max_pool2d_with_indices_relu_23 --------------------------
	.section	.nv.constant0.triton_poi_fused_convolution_max_pool2d_with_indices_relu_23,"a",@progbits
	.sectionflags	@""
	.align	4
.nv.constant0.triton_poi_fused_convolution_max_pool2d_with_indices_relu_23:
	.zero		548
